	.headerflags	@"EF_CUDA_TEXMODE_UNIFIED EF_CUDA_64BIT_ADDRESS EF_CUDA_ACCELERATORS EF_CUDA_SM90 EF_CUDA_VIRTUAL_SM(EF_CUDA_SM90)"
	.elftype	@"ET_EXEC"


//--------------------- .nv.info                  --------------------------
	.section	.nv.info,"",@"SHT_CUDA_INFO"
	.align	4


	//----- nvinfo : EIATTR_REGCOUNT
	.align		4
        /*0000*/ 	.byte	0x04, 0x2f
        /*0002*/ 	.short	(.L_3 - .L_2)
	.align		4
.L_2:
        /*0004*/ 	.word	index@(triton_poi_fused__native_batch_norm_legit_no_training_convolution_relu_45)
        /*0008*/ 	.word	0x00000016


	//----- nvinfo : EIATTR_MIN_STACK_SIZE
	.align		4
.L_3:
        /*000c*/ 	.byte	0x04, 0x12
        /*000e*/ 	.short	(.L_5 - .L_4)
	.align		4
.L_4:
        /*0010*/ 	.word	index@(triton_poi_fused__native_batch_norm_legit_no_training_convolution_relu_45)
        /*0014*/ 	.word	0x00000000


	//----- nvinfo : EIATTR_FRAME_SIZE
	.align		4
.L_5:
        /*0018*/ 	.byte	0x04, 0x11
        /*001a*/ 	.short	(.L_7 - .L_6)
	.align		4
.L_6:
        /*001c*/ 	.word	index@(triton_poi_fused__native_batch_norm_legit_no_training_convolution_relu_45)
        /*0020*/ 	.word	0x00000000


	//----- nvinfo : EIATTR_MIN_STACK_SIZE
	.align		4
.L_7:
        /*0024*/ 	.byte	0x04, 0x12
        /*0026*/ 	.short	(.L_9 - .L_8)
	.align		4
.L_8:
        /*0028*/ 	.word	index@(triton_poi_fused__native_batch_norm_legit_no_training_convolution_relu_45)
        /*002c*/ 	.word	0x00000000
.L_9:


//--------------------- .nv.info.triton_poi_fused__native_batch_norm_legit_no_training_convolution_relu_45 --------------------------
	.section	.nv.info.triton_poi_fused__native_batch_norm_legit_no_training_convolution_relu_45,"",@"SHT_CUDA_INFO"
	.sectionflags	@""
	.align	4


	//----- nvinfo : EIATTR_CUDA_API_VERSION
	.align		4
        /*0000*/ 	.byte	0x04, 0x37
        /*0002*/ 	.short	(.L_11 - .L_10)
.L_10:
        /*0004*/ 	.word	0x0000007c


	//----- nvinfo : EIATTR_KPARAM_INFO
	.align		4
.L_11:
        /*0008*/ 	.byte	0x04, 0x17
        /*000a*/ 	.short	(.L_13 - .L_12)
.L_12:
        /*000c*/ 	.word	0x00000000
        /*0010*/ 	.short	0x0007
        /*0012*/ 	.short	0x0038
        /*0014*/ 	.byte	0x00, 0xf0, 0x11, 0x00


	//----- nvinfo : EIATTR_KPARAM_INFO
	.align		4
.L_13:
        /*0018*/ 	.byte	0x04, 0x17
        /*001a*/ 	.short	(.L_15 - .L_14)
.L_14:
        /*001c*/ 	.word	0x00000000
        /*0020*/ 	.short	0x0006
        /*0022*/ 	.short	0x0030
        /*0024*/ 	.byte	0x00, 0xf4, 0x21, 0x00


	//----- nvinfo : EIATTR_KPARAM_INFO
	.align		4
.L_15:
        /*0028*/ 	.byte	0x04, 0x17
        /*002a*/ 	.short	(.L_17 - .L_16)
.L_16:
        /*002c*/ 	.word	0x00000000
        /*0030*/ 	.short	0x0005
        /*0032*/ 	.short	0x0028
        /*0034*/ 	.byte	0x00, 0xf4, 0x21, 0x00


	//----- nvinfo : EIATTR_KPARAM_INFO
	.align		4
.L_17:
        /*0038*/ 	.byte	0x04, 0x17
        /*003a*/ 	.short	(.L_19 - .L_18)
.L_18:
        /*003c*/ 	.word	0x00000000
        /*0040*/ 	.short	0x0004
        /*0042*/ 	.short	0x0020
        /*0044*/ 	.byte	0x00, 0xf4, 0x21, 0x00


	//----- nvinfo : EIATTR_KPARAM_INFO
	.align		4
.L_19:
        /*0048*/ 	.byte	0x04, 0x17
        /*004a*/ 	.short	(.L_21 - .L_20)
.L_20:
        /*004c*/ 	.word	0x00000000
        /*0050*/ 	.short	0x0003
        /*0052*/ 	.short	0x0018
        /*0054*/ 	.byte	0x00, 0xf4, 0x21, 0x00


	//----- nvinfo : EIATTR_KPARAM_INFO
	.align		4
.L_21:
        /*0058*/ 	.byte	0x04, 0x17
        /*005a*/ 	.short	(.L_23 - .L_22)
.L_22:
        /*005c*/ 	.word	0x00000000
        /*0060*/ 	.short	0x0002
        /*0062*/ 	.short	0x0010
        /*0064*/ 	.byte	0x00, 0xf4, 0x21, 0x00


	//----- nvinfo : EIATTR_KPARAM_INFO
	.align		4
.L_23:
        /*0068*/ 	.byte	0x04, 0x17
        /*006a*/ 	.short	(.L_25 - .L_24)
.L_24:
        /*006c*/ 	.word	0x00000000
        /*0070*/ 	.short	0x0001
        /*0072*/ 	.short	0x0008
        /*0074*/ 	.byte	0x00, 0xf4, 0x21, 0x00


	//----- nvinfo : EIATTR_KPARAM_INFO
	.align		4
.L_25:
        /*0078*/ 	.byte	0x04, 0x17
        /*007a*/ 	.short	(.L_27 - .L_26)
.L_26:
        /*007c*/ 	.word	0x00000000
        /*0080*/ 	.short	0x0000
        /*0082*/ 	.short	0x0000
        /*0084*/ 	.byte	0x00, 0xf4, 0x21, 0x00


	//----- nvinfo : EIATTR_SPARSE_MMA_MASK
	.align		4
.L_27:
        /*0088*/ 	.byte	0x03, 0x50
        /*008a*/ 	.short	0x0000


	//----- nvinfo : EIATTR_MAXREG_COUNT
	.align		4
        /*008c*/ 	.byte	0x03, 0x1b
        /*008e*/ 	.short	0x00ff


	//----- nvinfo : EIATTR_EXIT_INSTR_OFFSETS
	.align		4
        /*0090*/ 	.byte	0x04, 0x1c
        /*0092*/ 	.short	(.L_29 - .L_28)


	//   ....[0]....
.L_28:
        /*0094*/ 	.word	0x000003b0


	//----- nvinfo : EIATTR_REQNTID
	.align		4
.L_29:
        /*0098*/ 	.byte	0x04, 0x10
        /*009a*/ 	.short	(.L_31 - .L_30)
.L_30:
        /*009c*/ 	.word	0x00000100
        /*00a0*/ 	.word	0x00000001
        /*00a4*/ 	.word	0x00000001


	//----- nvinfo : EIATTR_CBANK_PARAM_SIZE
	.align		4
.L_31:
        /*00a8*/ 	.byte	0x03, 0x19
        /*00aa*/ 	.short	0x003c


	//----- nvinfo : EIATTR_PARAM_CBANK
	.align		4
        /*00ac*/ 	.byte	0x04, 0x0a
        /*00ae*/ 	.short	(.L_33 - .L_32)
	.align		4
.L_32:
        /*00b0*/ 	.word	index@(.nv.constant0.triton_poi_fused__native_batch_norm_legit_no_training_convolution_relu_45)
        /*00b4*/ 	.short	0x0210
        /*00b6*/ 	.short	0x003c


	//----- nvinfo : EIATTR_SW_WAR
	.align		4
.L_33:
        /*00b8*/ 	.byte	0x04, 0x36
        /*00ba*/ 	.short	(.L_35 - .L_34)
.L_34:
        /*00bc*/ 	.word	0x00000008
.L_35:


//--------------------- .nv.callgraph             --------------------------
	.section	.nv.callgraph,"",@"SHT_CUDA_CALLGRAPH"
	.align	4
	.sectionentsize	8
	.align		4
        /*0000*/ 	.word	0x00000000
	.align		4
        /*0004*/ 	.word	0xffffffff
	.align		4
        /*0008*/ 	.word	0x00000000
	.align		4
        /*000c*/ 	.word	0xfffffffe
	.align		4
        /*0010*/ 	.word	0x00000000
	.align		4
        /*0014*/ 	.word	0xfffffffd
	.align		4
        /*0018*/ 	.word	0x00000000
	.align		4
        /*001c*/ 	.word	0xfffffffc


//--------------------- .nv.constant4             --------------------------
	.section	.nv.constant4,"a",@progbits
	.align	8
	.align		8
.nv.constant4:
        /*0000*/ 	.dword	_$_str
	.align		8
        /*0008*/ 	.dword	_$_str_$_2


//--------------------- .text.triton_poi_fused__native_batch_norm_legit_no_training_convolution_relu_45 --------------------------
	.section	.text.triton_poi_fused__native_batch_norm_legit_no_training_convolution_relu_45,"ax",@progbits
	.align	128
        .global         triton_poi_fused__native_batch_norm_legit_no_training_convolution_relu_45
        .type           triton_poi_fused__native_batch_norm_legit_no_training_convolution_relu_45,@function
        .size           triton_poi_fused__native_batch_norm_legit_no_training_convolution_relu_45,(.L_x_1 - triton_poi_fused__native_batch_norm_legit_no_training_convolution_relu_45)
        .other          triton_poi_fused__native_batch_norm_legit_no_training_convolution_relu_45,@"STO_CUDA_ENTRY STV_DEFAULT"
triton_poi_fused__native_batch_norm_legit_no_training_convolution_relu_45:
.text.triton_poi_fused__native_batch_norm_legit_no_training_convolution_relu_45:
[----:B------:R-:W-:Y:S01]  /*0000*/  LDC R1, c[0x0][0x28] ;  /* 0x00000a00ff017b82 */ /* 0x000fe20000000800 */
[----:B------:R-:W1:Y:S07]  /*0010*/  S2R R0, SR_TID.X ;  /* 0x0000000000007919 */ /* 0x000e6e0000002100 */
[----:B------:R-:W2:Y:S01]  /*0020*/  LDC.64 R14, c[0x0][0x228] ;  /* 0x00008a00ff0e7b82 */ /* 0x000ea20000000a00 */
[----:B------:R-:W-:Y:S01]  /*0030*/  ULDC.64 UR4, c[0x0][0x208] ;  /* 0x0000820000047ab9 */ /* 0x000fe20000000a00 */
[----:B------:R-:W3:Y:S06]  /*0040*/  S2R R5, SR_CTAID.X ;  /* 0x0000000000057919 */ /* 0x000eec0000002500 */
[----:B------:R-:W4:Y:S08]  /*0050*/  LDC.64 R10, c[0x0][0x218] ;  /* 0x00008600ff0a7b82 */ /* 0x000f300000000a00 */
[----:B------:R-:W5:Y:S08]  /*0060*/  LDC.64 R12, c[0x0][0x220] ;  /* 0x00008800ff0c7b82 */ /* 0x000f700000000a00 */
[----:B------:R-:W5:Y:S01]  /*0070*/  LDC.64 R16, c[0x0][0x230] ;  /* 0x00008c00ff107b82 */ /* 0x000f620000000a00 */
[----:B-1----:R-:W-:-:S02]  /*0080*/  SHF.L.U32 R0, R0, 0x1, RZ ;  /* 0x0000000100007819 */ /* 0x002fc400000006ff */
[----:B---3--:R-:W-:Y:S02]  /*0090*/  SHF.R.S32.HI R3, RZ, 0x16, R5 ;  /* 0x00000016ff037819 */ /* 0x008fe40000011405 */
[----:B------:R-:W-:Y:S02]  /*00a0*/  LOP3.LUT R0, R0, 0x1fe, RZ, 0xc0, !PT ;  /* 0x000001fe00007812 */ /* 0x000fe400078ec0ff */
[----:B------:R-:W-:Y:S02]  /*00b0*/  SGXT R3, R3, 0x1 ;  /* 0x000000010303781a */ /* 0x000fe40000000200 */
[----:B------:R-:W-:Y:S02]  /*00c0*/  LEA R0, R5, R0, 0x9 ;  /* 0x0000000005007211 */ /* 0x000fe400078e48ff */
[----:B------:R-:W1:Y:S02]  /*00d0*/  LDC.64 R4, c[0x0][0x238] ;  /* 0x00008e00ff047b82 */ /* 0x000e640000000a00 */
[----:B------:R-:W-:-:S04]  /*00e0*/  LEA.HI R3, R3, R0, RZ, 0xa ;  /* 0x0000000003037211 */ /* 0x000fc800078f50ff */
[----:B------:R-:W-:-:S04]  /*00f0*/  SHF.R.S32.HI R3, RZ, 0xa, R3 ;  /* 0x0000000aff037819 */ /* 0x000fc80000011403 */
[----:B------:R-:W-:-:S04]  /*0100*/  LEA.HI R2, R3, R3, RZ, 0x7 ;  /* 0x0000000303027211 */ /* 0x000fc800078f38ff */
[----:B------:R-:W-:-:S04]  /*0110*/  LOP3.LUT R2, R2, 0xffffff80, RZ, 0xc0, !PT ;  /* 0xffffff8002027812 */ /* 0x000fc800078ec0ff */
[----:B------:R-:W-:Y:S02]  /*0120*/  IADD3 R19, R3, -R2, RZ ;  /* 0x8000000203137210 */ /* 0x000fe40007ffe0ff */
[----:B------:R-:W3:Y:S03]  /*0130*/  LDC.64 R2, c[0x0][0x210] ;  /* 0x00008400ff027b82 */ /* 0x000ee60000000a00 */
[----:B--2---:R-:W-:-:S05]  /*0140*/  IMAD.WIDE R14, R19, 0x4, R14 ;  /* 0x00000004130e7825 */ /* 0x004fca00078e020e */
[----:B------:R2:W2:Y:S01]  /*0150*/  LDG.E.EL R18, desc[UR4][R14.64] ;  /* 0x000000040e127981 */ /* 0x0004a2000c2e1900 */
[----:B----4-:R-:W-:-:S04]  /*0160*/  IMAD.WIDE R10, R19, 0x4, R10 ;  /* 0x00000004130a7825 */ /* 0x010fc800078e020a */
[----:B-----5:R-:W-:Y:S01]  /*0170*/  IMAD.WIDE R12, R19, 0x4, R12 ;  /* 0x00000004130c7825 */ /* 0x020fe200078e020c */
[----:B------:R4:W5:Y:S04]  /*0180*/  LDG.E.EL R8, desc[UR4][R10.64] ;  /* 0x000000040a087981 */ /* 0x000968000c2e1900 */
[----:B------:R-:W5:Y:S01]  /*0190*/  LDG.E.EL R9, desc[UR4][R12.64] ;  /* 0x000000040c097981 */ /* 0x000f62000c2e1900 */
[----:B---3--:R-:W-:-:S05]  /*01a0*/  IMAD.WIDE R2, R0, 0x4, R2 ;  /* 0x0000000400027825 */ /* 0x008fca00078e0202 */
[----:B------:R-:W5:Y:S01]  /*01b0*/  LDG.E.64 R6, desc[UR4][R2.64] ;  /* 0x0000000402067981 */ /* 0x000f62000c1e1b00 */
[----:B0-2---:R-:W-:-:S04]  /*01c0*/  IMAD.WIDE R14, R19, 0x4, R16 ;  /* 0x00000004130e7825 */ /* 0x005fc800078e0210 */
[----:B-1----:R-:W-:Y:S02]  /*01d0*/  IMAD.WIDE R16, R19, 0x4, R4 ;  /* 0x0000000413107825 */ /* 0x002fe400078e0204 */
[----:B------:R-:W2:Y:S01]  /*01e0*/  LDG.E.EL R14, desc[UR4][R14.64] ;  /* 0x000000040e0e7981 */ /* 0x000ea2000c2e1900 */
[----:B----4-:R-:W-:Y:S01]  /*01f0*/  HFMA2.MMA R10, -RZ, RZ, 1.625, 0 ;  /* 0x3e800000ff0a7435 */ /* 0x010fe200000001ff */
[----:B------:R-:W0:Y:S02]  /*0200*/  LDC.64 R4, c[0x0][0x240] ;  /* 0x00009000ff047b82 */ /* 0x000e240000000a00 */
[----:B------:R-:W2:Y:S01]  /*0210*/  LDG.E.EL R17, desc[UR4][R16.64] ;  /* 0x0000000410117981 */ /* 0x000ea2000c2e1900 */
[----:B0-----:R-:W-:-:S04]  /*0220*/  IMAD.WIDE R4, R0, 0x4, R4 ;  /* 0x0000000400047825 */ /* 0x001fc800078e0204 */
[----:B------:R-:W-:-:S04]  /*0230*/  FADD R18, R18, 9.9999997473787516356e-06 ;  /* 0x3727c5ac12127421 */ /* 0x000fc80000000000 */
[----:B------:R-:W0:Y:S02]  /*0240*/  MUFU.SQRT R19, R18 ;  /* 0x0000001200137308 */ /* 0x000e240000002000 */
[C---:B0-----:R-:W-:Y:S02]  /*0250*/  FSETP.GT.AND P0, PT, R19.reuse, 8.50705917302346158658e+37, PT ;  /* 0x7e8000001300780b */ /* 0x041fe40003f04000 */
[----:B------:R-:W-:-:S11]  /*0260*/  FSETP.GEU.AND P1, PT, R19, 1.175494350822287508e-38, PT ;  /* 0x008000001300780b */ /* 0x000fd60003f2e000 */
[----:B------:R-:W-:-:S04]  /*0270*/  @P0 FMUL R19, R19, 0.25 ;  /* 0x3e80000013130820 */ /* 0x000fc80000400000 */
[----:B------:R-:W-:-:S06]  /*0280*/  @!P1 FMUL R19, R19, 16777216 ;  /* 0x4b80000013139820 */ /* 0x000fcc0000400000 */
[----:B------:R-:W0:Y:S01]  /*0290*/  MUFU.RCP R19, R19 ;  /* 0x0000001300137308 */ /* 0x000e220000001000 */
[----:B------:R-:W-:Y:S01]  /*02a0*/  FSEL R10, R10, 1, P0 ;  /* 0x3f8000000a0a7808 */ /* 0x000fe20000000000 */
[--C-:B-----5:R-:W-:Y:S01]  /*02b0*/  FADD R6, R6, R8.reuse ;  /* 0x0000000806067221 */ /* 0x120fe20000000000 */
[----:B------:R-:W-:-:S03]  /*02c0*/  FADD R7, R7, R8 ;  /* 0x0000000807077221 */ /* 0x000fc60000000000 */
[----:B------:R-:W-:Y:S01]  /*02d0*/  @!P1 FMUL R10, R10, 16777216 ;  /* 0x4b8000000a0a9820 */ /* 0x000fe20000400000 */
[C---:B------:R-:W-:Y:S01]  /*02e0*/  FADD R8, -R9.reuse, R6 ;  /* 0x0000000609087221 */ /* 0x040fe20000000100 */
[----:B------:R-:W-:Y:S02]  /*02f0*/  FADD R9, -R9, R7 ;  /* 0x0000000709097221 */ /* 0x000fe40000000100 */
[----:B0-----:R-:W-:-:S04]  /*0300*/  FMUL R10, R19, R10 ;  /* 0x0000000a130a7220 */ /* 0x001fc80000400000 */
[-C--:B------:R-:W-:Y:S01]  /*0310*/  FMUL R8, R8, R10.reuse ;  /* 0x0000000a08087220 */ /* 0x080fe20000400000 */
[----:B------:R-:W-:-:S03]  /*0320*/  FMUL R10, R9, R10 ;  /* 0x0000000a090a7220 */ /* 0x000fc60000400000 */
[C-C-:B--2---:R-:W-:Y:S01]  /*0330*/  FFMA R8, R14.reuse, R8, R17.reuse ;  /* 0x000000080e087223 */ /* 0x144fe20000000011 */
[----:B------:R-:W-:-:S04]  /*0340*/  FFMA R10, R14, R10, R17 ;  /* 0x0000000a0e0a7223 */ /* 0x000fc80000000011 */
[----:B------:R-:W-:Y:S02]  /*0350*/  FSETP.GEU.AND P0, PT, R8, RZ, PT ;  /* 0x000000ff0800720b */ /* 0x000fe40003f0e000 */
[----:B------:R-:W-:Y:S02]  /*0360*/  FSETP.GEU.AND P1, PT, R10, RZ, PT ;  /* 0x000000ff0a00720b */ /* 0x000fe40003f2e000 */
[----:B------:R-:W-:Y:S02]  /*0370*/  FSEL R8, R8, RZ, P0 ;  /* 0x000000ff08087208 */ /* 0x000fe40000000000 */
[----:B------:R-:W-:Y:S01]  /*0380*/  FSEL R9, R10, RZ, P1 ;  /* 0x000000ff0a097208 */ /* 0x000fe20000800000 */
[----:B------:R-:W-:Y:S04]  /*0390*/  STG.E.64 desc[UR4][R2.64], R6 ;  /* 0x0000000602007986 */ /* 0x000fe8000c101b04 */
[----:B------:R-:W-:Y:S01]  /*03a0*/  STG.E.64 desc[UR4][R4.64], R8 ;  /* 0x0000000804007986 */ /* 0x000fe2000c101b04 */
[----:B------:R-:W-:Y:S05]  /*03b0*/  EXIT ;  /* 0x000000000000794d */ /* 0x000fea0003800000 */
.L_x_0:
[----:B------:R-:W-:-:S00]  /*03c0*/  BRA `(.L_x_0) ;  /* 0xfffffffc00fc7947 */ /* 0x000fc0000383ffff */
[----:B------:R-:W-:-:S00]  /*03d0*/  NOP ;  /* 0x0000000000007918 */ /* 0x000fc00000000000 */
        /* <DEDUP_REMOVED lines=10> */
.L_x_1:


//--------------------- .nv.global.init           --------------------------
	.section	.nv.global.init,"aw",@progbits
.nv.global.init:
	.type		_$_str,@object
	.size		_$_str,(_$_str_$_2 - _$_str)
_$_str:
        /*0000*/ 	.byte	0x5f, 0x5f, 0x43, 0x55, 0x44, 0x41, 0x5f, 0x46, 0x54, 0x5a, 0x00
	.type		_$_str_$_2,@object
	.size		_$_str_$_2,(.L_1 - _$_str_$_2)
_$_str_$_2:
        /*000b*/ 	.byte	0x5f, 0x5f, 0x43, 0x55, 0x44, 0x41, 0x5f, 0x50, 0x52, 0x45, 0x43, 0x5f, 0x53, 0x51, 0x52, 0x54
        /*001b*/ 	.byte	0x00
.L_1:


//--------------------- .nv.constant0.triton_poi_fused__native_batch_norm_legit_no_training_convolution_relu_45 --------------------------
	.section	.nv.constant0.triton_poi_fused__native_batch_norm_legit_no_training_convolution_relu_45,"a",@progbits
	.sectionflags	@""
	.align	4
.nv.constant0.triton_poi_fused__native_batch_norm_legit_no_training_convolution_relu_45:
	.zero		588
